//
// Generated by NVIDIA NVVM Compiler
//
// Compiler Build ID: CL-36424714
// Cuda compilation tools, release 13.0, V13.0.88
// Based on NVVM 20.0.0
//

.version 9.0
.target sm_100
.address_size 64

	// .globl	_Z4cuPiPfif

.visible .entry _Z4cuPiPfif(
	.param .u64 .ptr .align 1 _Z4cuPiPfif_param_0,
	.param .u32 _Z4cuPiPfif_param_1,
	.param .f32 _Z4cuPiPfif_param_2
)
{


	ret;

}


// ===== COMPILED SASS (sm_100) =====

	.target	sm_100

	.elftype	@"ET_EXEC"


//--------------------- .note.nv.tkinfo           --------------------------
	.section	.note.nv.tkinfo,"",@"SHT_NOTE"
	.sectionflags	@"SHF_NOTE_NV_TKINFO"
	.tkinfo
        /*0018*/ 	.word	0x00000002
        /*0030*/ 	.string	""
        /*0030*/ 	.string	"ptxas"
        /*0030*/ 	.string	"Cuda compilation tools, release 13.0, V13.0.88"
        /*0030*/ 	.string	"Build cuda_13.0.r13.0/compiler.36424714_0"
        /*0030*/ 	.string	"-arch sm_100 -m 64 "



//--------------------- .note.nv.cuinfo           --------------------------
	.section	.note.nv.cuinfo,"",@"SHT_NOTE"
	.sectionflags	@"SHF_NOTE_NV_CUINFO"
        /*0018*/ 	.short	0x0002
        /*001a*/ 	.short	0x0064
        /*001c*/ 	.short	0x0082
	.zero		2


//--------------------- .nv.info                  --------------------------
	.section	.nv.info,"",@"SHT_CUDA_INFO"
	.align	4


	//----- nvinfo : EIATTR_REGCOUNT
	.align		4
        /*0000*/ 	.byte	0x04, 0x2f
        /*0002*/ 	.short	(.L_1 - .L_0)
	.align		4
.L_0:
        /*0004*/ 	.word	index@(_Z4cuPiPfif)
        /*0008*/ 	.word	0x00000004


	//----- nvinfo : EIATTR_FRAME_SIZE
	.align		4
.L_1:
        /*000c*/ 	.byte	0x04, 0x11
        /*000e*/ 	.short	(.L_3 - .L_2)
	.align		4
.L_2:
        /*0010*/ 	.word	index@(_Z4cuPiPfif)
        /*0014*/ 	.word	0x00000000


	//----- nvinfo : EIATTR_MIN_STACK_SIZE
	.align		4
.L_3:
        /*0018*/ 	.byte	0x04, 0x12
        /*001a*/ 	.short	(.L_5 - .L_4)
	.align		4
.L_4:
        /*001c*/ 	.word	index@(_Z4cuPiPfif)
        /*0020*/ 	.word	0x00000000
.L_5:


//--------------------- .nv.compat                --------------------------
	.section	.nv.compat,"",@"SHT_CUDA_COMPAT_INFO"
	.align	4
        /*0000*/ 	.byte	0x02, 0x09, 0x00, 0x00, 0x02, 0x02, 0x01, 0x00, 0x02, 0x05, 0x05, 0x00, 0x03, 0x07, 0x01, 0x01
        /*0010*/ 	.byte	0x02, 0x03, 0x00, 0x00, 0x02, 0x06, 0x01, 0x00, 0x04, 0x0b, 0x08, 0x00, 0x09, 0x00, 0x00, 0x00
        /*0020*/ 	.byte	0x00, 0x00, 0x00, 0x00


//--------------------- .nv.info._Z4cuPiPfif      --------------------------
	.section	.nv.info._Z4cuPiPfif,"",@"SHT_CUDA_INFO"
	.sectionflags	@""
	.align	4


	//----- nvinfo : EIATTR_CUDA_API_VERSION
	.align		4
        /*0000*/ 	.byte	0x04, 0x37
        /*0002*/ 	.short	(.L_7 - .L_6)
.L_6:
        /*0004*/ 	.word	0x00000082


	//----- nvinfo : EIATTR_KPARAM_INFO
	.align		4
.L_7:
        /*0008*/ 	.byte	0x04, 0x17
        /*000a*/ 	.short	(.L_9 - .L_8)
.L_8:
        /*000c*/ 	.word	0x00000000
        /*0010*/ 	.short	0x0002
        /*0012*/ 	.short	0x000c
        /*0014*/ 	.byte	0x00, 0xf0, 0x11, 0x00


	//----- nvinfo : EIATTR_KPARAM_INFO
	.align		4
.L_9:
        /*0018*/ 	.byte	0x04, 0x17
        /*001a*/ 	.short	(.L_11 - .L_10)
.L_10:
        /*001c*/ 	.word	0x00000000
        /*0020*/ 	.short	0x0001
        /*0022*/ 	.short	0x0008
        /*0024*/ 	.byte	0x00, 0xf0, 0x11, 0x00


	//----- nvinfo : EIATTR_KPARAM_INFO
	.align		4
.L_11:
        /*0028*/ 	.byte	0x04, 0x17
        /*002a*/ 	.short	(.L_13 - .L_12)
.L_12:
        /*002c*/ 	.word	0x00000000
        /*0030*/ 	.short	0x0000
        /*0032*/ 	.short	0x0000
        /*0034*/ 	.byte	0x00, 0xf5, 0x21, 0x00


	//----- nvinfo : EIATTR_SPARSE_MMA_MASK
	.align		4
.L_13:
        /*0038*/ 	.byte	0x03, 0x50
        /*003a*/ 	.short	0x0000


	//----- nvinfo : EIATTR_MAXREG_COUNT
	.align		4
        /*003c*/ 	.byte	0x03, 0x1b
        /*003e*/ 	.short	0x00ff


	//----- nvinfo : EIATTR_MERCURY_ISA_VERSION
	.align		4
        /*0040*/ 	.byte	0x03, 0x5f
        /*0042*/ 	.short	0x0101


	//----- nvinfo : EIATTR_VRC_CTA_INIT_COUNT
	.align		4
        /*0044*/ 	.byte	0x02, 0x4a
	.zero		1
	.zero		1


	//----- nvinfo : EIATTR_EXIT_INSTR_OFFSETS
	.align		4
        /*0048*/ 	.byte	0x04, 0x1c
        /*004a*/ 	.short	(.L_15 - .L_14)


	//   ....[0]....
.L_14:
        /*004c*/ 	.word	0x00000010


	//----- nvinfo : EIATTR_CBANK_PARAM_SIZE
	.align		4
.L_15:
        /*0050*/ 	.byte	0x03, 0x19
        /*0052*/ 	.short	0x0010


	//----- nvinfo : EIATTR_PARAM_CBANK
	.align		4
        /*0054*/ 	.byte	0x04, 0x0a
        /*0056*/ 	.short	(.L_17 - .L_16)
	.align		4
.L_16:
        /*0058*/ 	.word	index@(.nv.constant0._Z4cuPiPfif)
        /*005c*/ 	.short	0x0380
        /*005e*/ 	.short	0x0010


	//----- nvinfo : EIATTR_SW_WAR
	.align		4
.L_17:
        /*0060*/ 	.byte	0x04, 0x36
        /*0062*/ 	.short	(.L_19 - .L_18)
.L_18:
        /*0064*/ 	.word	0x00000008
.L_19:


//--------------------- .nv.callgraph             --------------------------
	.section	.nv.callgraph,"",@"SHT_CUDA_CALLGRAPH"
	.align	4
	.sectionentsize	8
	.align		4
        /*0000*/ 	.word	0x00000000
	.align		4
        /*0004*/ 	.word	0xffffffff
	.align		4
        /*0008*/ 	.word	0x00000000
	.align		4
        /*000c*/ 	.word	0xfffffffe
	.align		4
        /*0010*/ 	.word	0x00000000
	.align		4
        /*0014*/ 	.word	0xfffffffd
	.align		4
        /*0018*/ 	.word	0x00000000
	.align		4
        /*001c*/ 	.word	0xfffffffc


//--------------------- .text._Z4cuPiPfif         --------------------------
	.section	.text._Z4cuPiPfif,"ax",@progbits
	.align	128
        .global         _Z4cuPiPfif
        .type           _Z4cuPiPfif,@function
        .size           _Z4cuPiPfif,(.L_x_1 - _Z4cuPiPfif)
        .other          _Z4cuPiPfif,@"STO_CUDA_ENTRY STV_DEFAULT"
_Z4cuPiPfif:
.text._Z4cuPiPfif:
[----:B------:R-:W-:Y:S01]  /*0000*/  LDC R1, c[0x0][0x37c] ;  /* 0x0000df00ff017b82 */ /* 0x000fe20000000800 */
[----:B------:R-:W-:Y:S05]  /*0010*/  EXIT ;  /* 0x000000000000794d */ /* 0x000fea0003800000 */
.L_x_0:
[----:B------:R-:W-:-:S00]  /*0020*/  BRA `(.L_x_0) ;  /* 0xfffffffc00fc7947 */ /* 0x000fc0000383ffff */
[----:B------:R-:W-:-:S00]  /*0030*/  NOP ;  /* 0x0000000000007918 */ /* 0x000fc00000000000 */
        /* <DEDUP_REMOVED lines=12> */
.L_x_1:


//--------------------- .nv.shared.reserved.0     --------------------------
	.section	.nv.shared.reserved.0,"aw",@nobits
	.weak		__nv_reservedSMEM_offset_0_alias
	.size		__nv_reservedSMEM_offset_0_alias, 0, 64
	.other		__nv_reservedSMEM_offset_0_alias,@"STO_CUDA_RESERVED_SHARED STV_DEFAULT"
__nv_reservedSMEM_offset_0_alias:
	.zero		0
	.zero		64


//--------------------- .nv.constant0._Z4cuPiPfif --------------------------
	.section	.nv.constant0._Z4cuPiPfif,"a",@progbits
	.sectionflags	@""
	.align	4
.nv.constant0._Z4cuPiPfif:
	.zero		912


//--------------------- SYMBOLS --------------------------

	.type		.nv.reservedSmem.offset0,@object
	.size		.nv.reservedSmem.offset0,0x4
